//
// Generated by NVIDIA NVVM Compiler
//
// Compiler Build ID: CL-36424714
// Cuda compilation tools, release 13.0, V13.0.88
// Based on NVVM 20.0.0
//

.version 9.0
.target sm_100
.address_size 64

	// .globl	_Z10reduction9ILj512EEvPiS0_
// _ZZ10reduction9ILj512EEvPiS0_E7s_idata has been demoted
// _ZZ10reduction9ILj2EEvPiS0_E7s_idata has been demoted

.visible .entry _Z10reduction9ILj512EEvPiS0_(
	.param .u64 .ptr .align 1 _Z10reduction9ILj512EEvPiS0__param_0,
	.param .u64 .ptr .align 1 _Z10reduction9ILj512EEvPiS0__param_1
)
{
	.reg .pred 	%p<5>;
	.reg .b32 	%r<41>;
	.reg .b64 	%rd<11>;
	// demoted variable
	.shared .align 4 .b8 _ZZ10reduction9ILj512EEvPiS0_E7s_idata[1024];
	ld.param.u64 	%rd2, [_Z10reduction9ILj512EEvPiS0__param_0];
	ld.param.u64 	%rd1, [_Z10reduction9ILj512EEvPiS0__param_1];
	cvta.to.global.u64 	%rd3, %rd2;
	mov.u32 	%r1, %ctaid.x;
	mov.u32 	%r4, %ntid.x;
	mul.lo.s32 	%r5, %r4, %r1;
	shl.b32 	%r6, %r5, 1;
	mov.u32 	%r2, %tid.x;
	add.s32 	%r7, %r6, %r2;
	mul.wide.s32 	%rd4, %r7, 4;
	add.s64 	%rd5, %rd3, %rd4;
	ld.global.u32 	%r8, [%rd5];
	add.s32 	%r9, %r7, %r4;
	mul.wide.u32 	%rd6, %r9, 4;
	add.s64 	%rd7, %rd3, %rd6;
	ld.global.u32 	%r10, [%rd7];
	add.s32 	%r11, %r10, %r8;
	shl.b32 	%r12, %r7, 2;
	mov.u32 	%r13, _ZZ10reduction9ILj512EEvPiS0_E7s_idata;
	add.s32 	%r14, %r13, %r12;
	st.volatile.shared.u32 	[%r14], %r11;
	bar.sync 	0;
	setp.gt.u32 	%p1, %r2, 127;
	shl.b32 	%r15, %r2, 2;
	add.s32 	%r3, %r13, %r15;
	@%p1 bra 	$L__BB0_2;
	ld.volatile.shared.u32 	%r16, [%r3+512];
	ld.volatile.shared.u32 	%r17, [%r3];
	add.s32 	%r18, %r17, %r16;
	st.volatile.shared.u32 	[%r3], %r18;
$L__BB0_2:
	bar.sync 	0;
	setp.gt.u32 	%p2, %r2, 63;
	@%p2 bra 	$L__BB0_4;
	ld.volatile.shared.u32 	%r19, [%r3+256];
	ld.volatile.shared.u32 	%r20, [%r3];
	add.s32 	%r21, %r20, %r19;
	st.volatile.shared.u32 	[%r3], %r21;
$L__BB0_4:
	bar.sync 	0;
	setp.gt.u32 	%p3, %r2, 31;
	@%p3 bra 	$L__BB0_7;
	ld.volatile.shared.u32 	%r22, [%r3+128];
	ld.volatile.shared.u32 	%r23, [%r3];
	add.s32 	%r24, %r23, %r22;
	st.volatile.shared.u32 	[%r3], %r24;
	ld.volatile.shared.u32 	%r25, [%r3+64];
	ld.volatile.shared.u32 	%r26, [%r3];
	add.s32 	%r27, %r26, %r25;
	st.volatile.shared.u32 	[%r3], %r27;
	ld.volatile.shared.u32 	%r28, [%r3+32];
	ld.volatile.shared.u32 	%r29, [%r3];
	add.s32 	%r30, %r29, %r28;
	st.volatile.shared.u32 	[%r3], %r30;
	ld.volatile.shared.u32 	%r31, [%r3+16];
	ld.volatile.shared.u32 	%r32, [%r3];
	add.s32 	%r33, %r32, %r31;
	st.volatile.shared.u32 	[%r3], %r33;
	ld.volatile.shared.u32 	%r34, [%r3+8];
	ld.volatile.shared.u32 	%r35, [%r3];
	add.s32 	%r36, %r35, %r34;
	st.volatile.shared.u32 	[%r3], %r36;
	ld.volatile.shared.u32 	%r37, [%r3+4];
	ld.volatile.shared.u32 	%r38, [%r3];
	add.s32 	%r39, %r38, %r37;
	st.volatile.shared.u32 	[%r3], %r39;
	setp.ne.s32 	%p4, %r2, 0;
	@%p4 bra 	$L__BB0_7;
	ld.volatile.shared.u32 	%r40, [_ZZ10reduction9ILj512EEvPiS0_E7s_idata];
	cvta.to.global.u64 	%rd8, %rd1;
	mul.wide.u32 	%rd9, %r1, 4;
	add.s64 	%rd10, %rd8, %rd9;
	st.global.u32 	[%rd10], %r40;
$L__BB0_7:
	ret;

}
	// .globl	_Z10reduction9ILj2EEvPiS0_
.visible .entry _Z10reduction9ILj2EEvPiS0_(
	.param .u64 .ptr .align 1 _Z10reduction9ILj2EEvPiS0__param_0,
	.param .u64 .ptr .align 1 _Z10reduction9ILj2EEvPiS0__param_1
)
{
	.reg .pred 	%p<2>;
	.reg .b32 	%r<15>;
	.reg .b64 	%rd<11>;
	// demoted variable
	.shared .align 4 .b8 _ZZ10reduction9ILj2EEvPiS0_E7s_idata[4];
	ld.param.u64 	%rd2, [_Z10reduction9ILj2EEvPiS0__param_0];
	ld.param.u64 	%rd1, [_Z10reduction9ILj2EEvPiS0__param_1];
	cvta.to.global.u64 	%rd3, %rd2;
	mov.u32 	%r1, %ctaid.x;
	mov.u32 	%r2, %ntid.x;
	mul.lo.s32 	%r3, %r2, %r1;
	shl.b32 	%r4, %r3, 1;
	mov.u32 	%r5, %tid.x;
	add.s32 	%r6, %r4, %r5;
	mul.wide.s32 	%rd4, %r6, 4;
	add.s64 	%rd5, %rd3, %rd4;
	ld.global.u32 	%r7, [%rd5];
	add.s32 	%r8, %r6, %r2;
	mul.wide.u32 	%rd6, %r8, 4;
	add.s64 	%rd7, %rd3, %rd6;
	ld.global.u32 	%r9, [%rd7];
	add.s32 	%r10, %r9, %r7;
	shl.b32 	%r11, %r6, 2;
	mov.u32 	%r12, _ZZ10reduction9ILj2EEvPiS0_E7s_idata;
	add.s32 	%r13, %r12, %r11;
	st.volatile.shared.u32 	[%r13], %r10;
	bar.sync 	0;
	setp.ne.s32 	%p1, %r5, 0;
	@%p1 bra 	$L__BB1_2;
	cvta.to.global.u64 	%rd8, %rd1;
	ld.volatile.shared.u32 	%r14, [_ZZ10reduction9ILj2EEvPiS0_E7s_idata];
	mul.wide.u32 	%rd9, %r1, 4;
	add.s64 	%rd10, %rd8, %rd9;
	st.global.u32 	[%rd10], %r14;
$L__BB1_2:
	ret;

}


// ===== COMPILED SASS (sm_100) =====

	.target	sm_100

	.elftype	@"ET_EXEC"


//--------------------- .note.nv.tkinfo           --------------------------
	.section	.note.nv.tkinfo,"",@"SHT_NOTE"
	.sectionflags	@"SHF_NOTE_NV_TKINFO"
	.tkinfo
        /*0018*/ 	.word	0x00000002
        /*0030*/ 	.string	""
        /*0030*/ 	.string	"ptxas"
        /*0030*/ 	.string	"Cuda compilation tools, release 13.0, V13.0.88"
        /*0030*/ 	.string	"Build cuda_13.0.r13.0/compiler.36424714_0"
        /*0030*/ 	.string	"-arch sm_100 -m 64 "



//--------------------- .note.nv.cuinfo           --------------------------
	.section	.note.nv.cuinfo,"",@"SHT_NOTE"
	.sectionflags	@"SHF_NOTE_NV_CUINFO"
        /*0018*/ 	.short	0x0002
        /*001a*/ 	.short	0x0064
        /*001c*/ 	.short	0x0082
	.zero		2


//--------------------- .nv.info                  --------------------------
	.section	.nv.info,"",@"SHT_CUDA_INFO"
	.align	4


	//----- nvinfo : EIATTR_REGCOUNT
	.align		4
        /*0000*/ 	.byte	0x04, 0x2f
        /*0002*/ 	.short	(.L_1 - .L_0)
	.align		4
.L_0:
        /*0004*/ 	.word	index@(_Z10reduction9ILj512EEvPiS0_)
        /*0008*/ 	.word	0x0000000d


	//----- nvinfo : EIATTR_FRAME_SIZE
	.align		4
.L_1:
        /*000c*/ 	.byte	0x04, 0x11
        /*000e*/ 	.short	(.L_3 - .L_2)
	.align		4
.L_2:
        /*0010*/ 	.word	index@(_Z10reduction9ILj512EEvPiS0_)
        /*0014*/ 	.word	0x00000000


	//----- nvinfo : EIATTR_REGCOUNT
	.align		4
.L_3:
        /*0018*/ 	.byte	0x04, 0x2f
        /*001a*/ 	.short	(.L_5 - .L_4)
	.align		4
.L_4:
        /*001c*/ 	.word	index@(_Z10reduction9ILj2EEvPiS0_)
        /*0020*/ 	.word	0x00000010


	//----- nvinfo : EIATTR_FRAME_SIZE
	.align		4
.L_5:
        /*0024*/ 	.byte	0x04, 0x11
        /*0026*/ 	.short	(.L_7 - .L_6)
	.align		4
.L_6:
        /*0028*/ 	.word	index@(_Z10reduction9ILj2EEvPiS0_)
        /*002c*/ 	.word	0x00000000


	//----- nvinfo : EIATTR_MIN_STACK_SIZE
	.align		4
.L_7:
        /*0030*/ 	.byte	0x04, 0x12
        /*0032*/ 	.short	(.L_9 - .L_8)
	.align		4
.L_8:
        /*0034*/ 	.word	index@(_Z10reduction9ILj2EEvPiS0_)
        /*0038*/ 	.word	0x00000000


	//----- nvinfo : EIATTR_MIN_STACK_SIZE
	.align		4
.L_9:
        /*003c*/ 	.byte	0x04, 0x12
        /*003e*/ 	.short	(.L_11 - .L_10)
	.align		4
.L_10:
        /*0040*/ 	.word	index@(_Z10reduction9ILj512EEvPiS0_)
        /*0044*/ 	.word	0x00000000
.L_11:


//--------------------- .nv.compat                --------------------------
	.section	.nv.compat,"",@"SHT_CUDA_COMPAT_INFO"
	.align	4
        /*0000*/ 	.byte	0x02, 0x09, 0x00, 0x00, 0x02, 0x02, 0x01, 0x00, 0x02, 0x05, 0x05, 0x00, 0x03, 0x07, 0x01, 0x01
        /*0010*/ 	.byte	0x02, 0x03, 0x00, 0x00, 0x02, 0x06, 0x01, 0x00, 0x04, 0x0b, 0x08, 0x00, 0x09, 0x00, 0x00, 0x00
        /*0020*/ 	.byte	0x00, 0x00, 0x00, 0x00


//--------------------- .nv.info._Z10reduction9ILj2EEvPiS0_ --------------------------
	.section	.nv.info._Z10reduction9ILj2EEvPiS0_,"",@"SHT_CUDA_INFO"
	.sectionflags	@""
	.align	4


	//----- nvinfo : EIATTR_CUDA_API_VERSION
	.align		4
        /*0000*/ 	.byte	0x04, 0x37
        /*0002*/ 	.short	(.L_13 - .L_12)
.L_12:
        /*0004*/ 	.word	0x00000082


	//----- nvinfo : EIATTR_KPARAM_INFO
	.align		4
.L_13:
        /*0008*/ 	.byte	0x04, 0x17
        /*000a*/ 	.short	(.L_15 - .L_14)
.L_14:
        /*000c*/ 	.word	0x00000000
        /*0010*/ 	.short	0x0001
        /*0012*/ 	.short	0x0008
        /*0014*/ 	.byte	0x00, 0xf5, 0x21, 0x00


	//----- nvinfo : EIATTR_KPARAM_INFO
	.align		4
.L_15:
        /*0018*/ 	.byte	0x04, 0x17
        /*001a*/ 	.short	(.L_17 - .L_16)
.L_16:
        /*001c*/ 	.word	0x00000000
        /*0020*/ 	.short	0x0000
        /*0022*/ 	.short	0x0000
        /*0024*/ 	.byte	0x00, 0xf5, 0x21, 0x00


	//----- nvinfo : EIATTR_SPARSE_MMA_MASK
	.align		4
.L_17:
        /*0028*/ 	.byte	0x03, 0x50
        /*002a*/ 	.short	0x0000


	//----- nvinfo : EIATTR_MAXREG_COUNT
	.align		4
        /*002c*/ 	.byte	0x03, 0x1b
        /*002e*/ 	.short	0x00ff


	//----- nvinfo : EIATTR_NUM_BARRIERS
	.align		4
        /*0030*/ 	.byte	0x02, 0x4c
        /*0032*/ 	.byte	0x01
	.zero		1


	//----- nvinfo : EIATTR_MERCURY_ISA_VERSION
	.align		4
        /*0034*/ 	.byte	0x03, 0x5f
        /*0036*/ 	.short	0x0101


	//----- nvinfo : EIATTR_VRC_CTA_INIT_COUNT
	.align		4
        /*0038*/ 	.byte	0x02, 0x4a
	.zero		1
	.zero		1


	//----- nvinfo : EIATTR_EXIT_INSTR_OFFSETS
	.align		4
        /*003c*/ 	.byte	0x04, 0x1c
        /*003e*/ 	.short	(.L_19 - .L_18)


	//   ....[0]....
.L_18:
        /*0040*/ 	.word	0x00000150


	//   ....[1]....
        /*0044*/ 	.word	0x000001a0


	//----- nvinfo : EIATTR_CBANK_PARAM_SIZE
	.align		4
.L_19:
        /*0048*/ 	.byte	0x03, 0x19
        /*004a*/ 	.short	0x0010


	//----- nvinfo : EIATTR_PARAM_CBANK
	.align		4
        /*004c*/ 	.byte	0x04, 0x0a
        /*004e*/ 	.short	(.L_21 - .L_20)
	.align		4
.L_20:
        /*0050*/ 	.word	index@(.nv.constant0._Z10reduction9ILj2EEvPiS0_)
        /*0054*/ 	.short	0x0380
        /*0056*/ 	.short	0x0010


	//----- nvinfo : EIATTR_SW_WAR
	.align		4
.L_21:
        /*0058*/ 	.byte	0x04, 0x36
        /*005a*/ 	.short	(.L_23 - .L_22)
.L_22:
        /*005c*/ 	.word	0x00000008
.L_23:


//--------------------- .nv.info._Z10reduction9ILj512EEvPiS0_ --------------------------
	.section	.nv.info._Z10reduction9ILj512EEvPiS0_,"",@"SHT_CUDA_INFO"
	.sectionflags	@""
	.align	4


	//----- nvinfo : EIATTR_CUDA_API_VERSION
	.align		4
        /*0000*/ 	.byte	0x04, 0x37
        /*0002*/ 	.short	(.L_25 - .L_24)
.L_24:
        /*0004*/ 	.word	0x00000082


	//----- nvinfo : EIATTR_KPARAM_INFO
	.align		4
.L_25:
        /*0008*/ 	.byte	0x04, 0x17
        /*000a*/ 	.short	(.L_27 - .L_26)
.L_26:
        /*000c*/ 	.word	0x00000000
        /*0010*/ 	.short	0x0001
        /*0012*/ 	.short	0x0008
        /*0014*/ 	.byte	0x00, 0xf5, 0x21, 0x00


	//----- nvinfo : EIATTR_KPARAM_INFO
	.align		4
.L_27:
        /*0018*/ 	.byte	0x04, 0x17
        /*001a*/ 	.short	(.L_29 - .L_28)
.L_28:
        /*001c*/ 	.word	0x00000000
        /*0020*/ 	.short	0x0000
        /*0022*/ 	.short	0x0000
        /*0024*/ 	.byte	0x00, 0xf5, 0x21, 0x00


	//----- nvinfo : EIATTR_SPARSE_MMA_MASK
	.align		4
.L_29:
        /*0028*/ 	.byte	0x03, 0x50
        /*002a*/ 	.short	0x0000


	//----- nvinfo : EIATTR_MAXREG_COUNT
	.align		4
        /*002c*/ 	.byte	0x03, 0x1b
        /*002e*/ 	.short	0x00ff


	//----- nvinfo : EIATTR_NUM_BARRIERS
	.align		4
        /*0030*/ 	.byte	0x02, 0x4c
        /*0032*/ 	.byte	0x01
	.zero		1


	//----- nvinfo : EIATTR_MERCURY_ISA_VERSION
	.align		4
        /*0034*/ 	.byte	0x03, 0x5f
        /*0036*/ 	.short	0x0101


	//----- nvinfo : EIATTR_VRC_CTA_INIT_COUNT
	.align		4
        /*0038*/ 	.byte	0x02, 0x4a
	.zero		1
	.zero		1


	//----- nvinfo : EIATTR_EXIT_INSTR_OFFSETS
	.align		4
        /*003c*/ 	.byte	0x04, 0x1c
        /*003e*/ 	.short	(.L_31 - .L_30)


	//   ....[0]....
.L_30:
        /*0040*/ 	.word	0x00000220


	//   ....[1]....
        /*0044*/ 	.word	0x000003c0


	//   ....[2]....
        /*0048*/ 	.word	0x00000410


	//----- nvinfo : EIATTR_CBANK_PARAM_SIZE
	.align		4
.L_31:
        /*004c*/ 	.byte	0x03, 0x19
        /*004e*/ 	.short	0x0010


	//----- nvinfo : EIATTR_PARAM_CBANK
	.align		4
        /*0050*/ 	.byte	0x04, 0x0a
        /*0052*/ 	.short	(.L_33 - .L_32)
	.align		4
.L_32:
        /*0054*/ 	.word	index@(.nv.constant0._Z10reduction9ILj512EEvPiS0_)
        /*0058*/ 	.short	0x0380
        /*005a*/ 	.short	0x0010


	//----- nvinfo : EIATTR_SW_WAR
	.align		4
.L_33:
        /*005c*/ 	.byte	0x04, 0x36
        /*005e*/ 	.short	(.L_35 - .L_34)
.L_34:
        /*0060*/ 	.word	0x00000008
.L_35:


//--------------------- .nv.callgraph             --------------------------
	.section	.nv.callgraph,"",@"SHT_CUDA_CALLGRAPH"
	.align	4
	.sectionentsize	8
	.align		4
        /*0000*/ 	.word	0x00000000
	.align		4
        /*0004*/ 	.word	0xffffffff
	.align		4
        /*0008*/ 	.word	0x00000000
	.align		4
        /*000c*/ 	.word	0xfffffffe
	.align		4
        /*0010*/ 	.word	0x00000000
	.align		4
        /*0014*/ 	.word	0xfffffffd
	.align		4
        /*0018*/ 	.word	0x00000000
	.align		4
        /*001c*/ 	.word	0xfffffffc


//--------------------- .text._Z10reduction9ILj2EEvPiS0_ --------------------------
	.section	.text._Z10reduction9ILj2EEvPiS0_,"ax",@progbits
	.align	128
        .global         _Z10reduction9ILj2EEvPiS0_
        .type           _Z10reduction9ILj2EEvPiS0_,@function
        .size           _Z10reduction9ILj2EEvPiS0_,(.L_x_2 - _Z10reduction9ILj2EEvPiS0_)
        .other          _Z10reduction9ILj2EEvPiS0_,@"STO_CUDA_ENTRY STV_DEFAULT"
_Z10reduction9ILj2EEvPiS0_:
.text._Z10reduction9ILj2EEvPiS0_:
[----:B------:R-:W-:Y:S01]  /*0000*/  LDC R1, c[0x0][0x37c] ;  /* 0x0000df00ff017b82 */ /* 0x000fe20000000800 */
[----:B------:R-:W0:Y:S01]  /*0010*/  S2R R11, SR_CTAID.X ;  /* 0x00000000000b7919 */ /* 0x000e220000002500 */
[----:B------:R-:W0:Y:S06]  /*0020*/  LDCU UR4, c[0x0][0x360] ;  /* 0x00006c00ff0477ac */ /* 0x000e2c0008000800 */
[----:B------:R-:W1:Y:S01]  /*0030*/  LDC.64 R4, c[0x0][0x380] ;  /* 0x0000e000ff047b82 */ /* 0x000e620000000a00 */
[----:B------:R-:W2:Y:S01]  /*0040*/  S2R R13, SR_TID.X ;  /* 0x00000000000d7919 */ /* 0x000ea20000002100 */
[----:B------:R-:W3:Y:S01]  /*0050*/  LDCU.64 UR6, c[0x0][0x358] ;  /* 0x00006b00ff0677ac */ /* 0x000ee20008000a00 */
[----:B0-----:R-:W-:-:S05]  /*0060*/  IMAD R0, R11, UR4, RZ ;  /* 0x000000040b007c24 */ /* 0x001fca000f8e02ff */
[----:B--2---:R-:W-:-:S04]  /*0070*/  LEA R7, R0, R13, 0x1 ;  /* 0x0000000d00077211 */ /* 0x004fc800078e08ff */
[C---:B------:R-:W-:Y:S01]  /*0080*/  IADD3 R9, PT, PT, R7.reuse, UR4, RZ ;  /* 0x0000000407097c10 */ /* 0x040fe2000fffe0ff */
[----:B-1----:R-:W-:-:S04]  /*0090*/  IMAD.WIDE R2, R7, 0x4, R4 ;  /* 0x0000000407027825 */ /* 0x002fc800078e0204 */
[----:B------:R-:W-:Y:S02]  /*00a0*/  IMAD.WIDE.U32 R4, R9, 0x4, R4 ;  /* 0x0000000409047825 */ /* 0x000fe400078e0004 */
[----:B---3--:R-:W2:Y:S04]  /*00b0*/  LDG.E R2, desc[UR6][R2.64] ;  /* 0x0000000602027981 */ /* 0x008ea8000c1e1900 */
[----:B------:R-:W2:Y:S01]  /*00c0*/  LDG.E R5, desc[UR6][R4.64] ;  /* 0x0000000604057981 */ /* 0x000ea2000c1e1900 */
[----:B------:R-:W0:Y:S01]  /*00d0*/  S2UR UR5, SR_CgaCtaId ;  /* 0x00000000000579c3 */ /* 0x000e220000008800 */
[----:B------:R-:W-:Y:S01]  /*00e0*/  UMOV UR4, 0x400 ;  /* 0x0000040000047882 */ /* 0x000fe20000000000 */
[----:B------:R-:W-:Y:S01]  /*00f0*/  ISETP.NE.AND P0, PT, R13, RZ, PT ;  /* 0x000000ff0d00720c */ /* 0x000fe20003f05270 */
[----:B0-----:R-:W-:-:S06]  /*0100*/  ULEA UR4, UR5, UR4, 0x18 ;  /* 0x0000000405047291 */ /* 0x001fcc000f8ec0ff */
[----:B------:R-:W-:Y:S02]  /*0110*/  LEA R7, R7, UR4, 0x2 ;  /* 0x0000000407077c11 */ /* 0x000fe4000f8e10ff */
[----:B--2---:R-:W-:-:S05]  /*0120*/  IADD3 R0, PT, PT, R2, R5, RZ ;  /* 0x0000000502007210 */ /* 0x004fca0007ffe0ff */
[----:B------:R0:W-:Y:S01]  /*0130*/  STS [R7], R0 ;  /* 0x0000000007007388 */ /* 0x0001e20000000800 */
[----:B------:R-:W-:Y:S06]  /*0140*/  BAR.SYNC.DEFER_BLOCKING 0x0 ;  /* 0x0000000000007b1d */ /* 0x000fec0000010000 */
[----:B------:R-:W-:Y:S05]  /*0150*/  @P0 EXIT ;  /* 0x000000000000094d */ /* 0x000fea0003800000 */
[----:B------:R-:W1:Y:S01]  /*0160*/  LDS R5, [UR4] ;  /* 0x00000004ff057984 */ /* 0x000e620008000800 */
[----:B------:R-:W2:Y:S02]  /*0170*/  LDC.64 R2, c[0x0][0x388] ;  /* 0x0000e200ff027b82 */ /* 0x000ea40000000a00 */
[----:B--2---:R-:W-:-:S05]  /*0180*/  IMAD.WIDE.U32 R2, R11, 0x4, R2 ;  /* 0x000000040b027825 */ /* 0x004fca00078e0002 */
[----:B-1----:R-:W-:Y:S01]  /*0190*/  STG.E desc[UR6][R2.64], R5 ;  /* 0x0000000502007986 */ /* 0x002fe2000c101906 */
[----:B------:R-:W-:Y:S05]  /*01a0*/  EXIT ;  /* 0x000000000000794d */ /* 0x000fea0003800000 */
.L_x_0:
[----:B------:R-:W-:-:S00]  /*01b0*/  BRA `(.L_x_0) ;  /* 0xfffffffc00fc7947 */ /* 0x000fc0000383ffff */
[----:B------:R-:W-:-:S00]  /*01c0*/  NOP ;  /* 0x0000000000007918 */ /* 0x000fc00000000000 */
        /* <DEDUP_REMOVED lines=11> */
.L_x_2:


//--------------------- .text._Z10reduction9ILj512EEvPiS0_ --------------------------
	.section	.text._Z10reduction9ILj512EEvPiS0_,"ax",@progbits
	.align	128
        .global         _Z10reduction9ILj512EEvPiS0_
        .type           _Z10reduction9ILj512EEvPiS0_,@function
        .size           _Z10reduction9ILj512EEvPiS0_,(.L_x_3 - _Z10reduction9ILj512EEvPiS0_)
        .other          _Z10reduction9ILj512EEvPiS0_,@"STO_CUDA_ENTRY STV_DEFAULT"
_Z10reduction9ILj512EEvPiS0_:
.text._Z10reduction9ILj512EEvPiS0_:
[----:B------:R-:W-:Y:S01]  /*0000*/  LDC R1, c[0x0][0x37c] ;  /* 0x0000df00ff017b82 */ /* 0x000fe20000000800 */
[----:B------:R-:W0:Y:S01]  /*0010*/  S2R R0, SR_CTAID.X ;  /* 0x0000000000007919 */ /* 0x000e220000002500 */
[----:B------:R-:W0:Y:S06]  /*0020*/  LDCU UR4, c[0x0][0x360] ;  /* 0x00006c00ff0477ac */ /* 0x000e2c0008000800 */
[----:B------:R-:W1:Y:S01]  /*0030*/  LDC.64 R6, c[0x0][0x380] ;  /* 0x0000e000ff067b82 */ /* 0x000e620000000a00 */
[----:B------:R-:W2:Y:S01]  /*0040*/  S2R R2, SR_TID.X ;  /* 0x0000000000027919 */ /* 0x000ea20000002100 */
[----:B------:R-:W3:Y:S01]  /*0050*/  LDCU.64 UR6, c[0x0][0x358] ;  /* 0x00006b00ff0677ac */ /* 0x000ee20008000a00 */
[----:B0-----:R-:W-:-:S04]  /*0060*/  IMAD R3, R0, UR4, RZ ;  /* 0x0000000400037c24 */ /* 0x001fc8000f8e02ff */
[----:B--2---:R-:W-:-:S04]  /*0070*/  IMAD R3, R3, 0x2, R2 ;  /* 0x0000000203037824 */ /* 0x004fc800078e0202 */
[C---:B-1----:R-:W-:Y:S01]  /*0080*/  IMAD.WIDE R4, R3.reuse, 0x4, R6 ;  /* 0x0000000403047825 */ /* 0x042fe200078e0206 */
[----:B------:R-:W-:-:S05]  /*0090*/  IADD3 R9, PT, PT, R3, UR4, RZ ;  /* 0x0000000403097c10 */ /* 0x000fca000fffe0ff */
[----:B------:R-:W-:Y:S01]  /*00a0*/  IMAD.WIDE.U32 R6, R9, 0x4, R6 ;  /* 0x0000000409067825 */ /* 0x000fe200078e0006 */
[----:B---3--:R-:W2:Y:S05]  /*00b0*/  LDG.E R4, desc[UR6][R4.64] ;  /* 0x0000000604047981 */ /* 0x008eaa000c1e1900 */
[----:B------:R-:W2:Y:S01]  /*00c0*/  LDG.E R7, desc[UR6][R6.64] ;  /* 0x0000000606077981 */ /* 0x000ea2000c1e1900 */
[----:B------:R-:W0:Y:S01]  /*00d0*/  S2UR UR5, SR_CgaCtaId ;  /* 0x00000000000579c3 */ /* 0x000e220000008800 */
[----:B------:R-:W-:Y:S01]  /*00e0*/  UMOV UR4, 0x400 ;  /* 0x0000040000047882 */ /* 0x000fe20000000000 */
[C---:B------:R-:W-:Y:S02]  /*00f0*/  ISETP.GT.U32.AND P1, PT, R2.reuse, 0x7f, PT ;  /* 0x0000007f0200780c */ /* 0x040fe40003f24070 */
[----:B------:R-:W-:Y:S01]  /*0100*/  ISETP.GT.U32.AND P0, PT, R2, 0x3f, PT ;  /* 0x0000003f0200780c */ /* 0x000fe20003f04070 */
[----:B0-----:R-:W-:-:S06]  /*0110*/  ULEA UR4, UR5, UR4, 0x18 ;  /* 0x0000000405047291 */ /* 0x001fcc000f8ec0ff */
[----:B------:R-:W-:Y:S02]  /*0120*/  LEA R8, R3, UR4, 0x2 ;  /* 0x0000000403087c11 */ /* 0x000fe4000f8e10ff */
[----:B------:R-:W-:Y:S01]  /*0130*/  LEA R9, R2, UR4, 0x2 ;  /* 0x0000000402097c11 */ /* 0x000fe2000f8e10ff */
[----:B--2---:R-:W-:-:S05]  /*0140*/  IMAD.IADD R3, R4, 0x1, R7 ;  /* 0x0000000104037824 */ /* 0x004fca00078e0207 */
[----:B------:R-:W-:Y:S01]  /*0150*/  STS [R8], R3 ;  /* 0x0000000308007388 */ /* 0x000fe20000000800 */
[----:B------:R-:W-:Y:S06]  /*0160*/  BAR.SYNC.DEFER_BLOCKING 0x0 ;  /* 0x0000000000007b1d */ /* 0x000fec0000010000 */
[----:B------:R-:W-:Y:S04]  /*0170*/  @!P1 LDS R4, [R9+0x200] ;  /* 0x0002000009049984 */ /* 0x000fe80000000800 */
[----:B------:R-:W0:Y:S02]  /*0180*/  @!P1 LDS R5, [R9] ;  /* 0x0000000009059984 */ /* 0x000e240000000800 */
[----:B0-----:R-:W-:-:S05]  /*0190*/  @!P1 IADD3 R4, PT, PT, R4, R5, RZ ;  /* 0x0000000504049210 */ /* 0x001fca0007ffe0ff */
[----:B------:R-:W-:Y:S01]  /*01a0*/  @!P1 STS [R9], R4 ;  /* 0x0000000409009388 */ /* 0x000fe20000000800 */
[----:B------:R-:W-:Y:S01]  /*01b0*/  BAR.SYNC.DEFER_BLOCKING 0x0 ;  /* 0x0000000000007b1d */ /* 0x000fe20000010000 */
[----:B------:R-:W-:-:S05]  /*01c0*/  ISETP.GT.U32.AND P1, PT, R2, 0x1f, PT ;  /* 0x0000001f0200780c */ /* 0x000fca0003f24070 */
[----:B------:R-:W-:Y:S04]  /*01d0*/  @!P0 LDS R5, [R9+0x100] ;  /* 0x0001000009058984 */ /* 0x000fe80000000800 */
[----:B------:R-:W0:Y:S02]  /*01e0*/  @!P0 LDS R6, [R9] ;  /* 0x0000000009068984 */ /* 0x000e240000000800 */
[----:B0-----:R-:W-:-:S05]  /*01f0*/  @!P0 IMAD.IADD R6, R5, 0x1, R6 ;  /* 0x0000000105068824 */ /* 0x001fca00078e0206 */
[----:B------:R0:W-:Y:S01]  /*0200*/  @!P0 STS [R9], R6 ;  /* 0x0000000609008388 */ /* 0x0001e20000000800 */
[----:B------:R-:W-:Y:S06]  /*0210*/  BAR.SYNC.DEFER_BLOCKING 0x0 ;  /* 0x0000000000007b1d */ /* 0x000fec0000010000 */
[----:B------:R-:W-:Y:S05]  /*0220*/  @P1 EXIT ;  /* 0x000000000000194d */ /* 0x000fea0003800000 */
[----:B------:R-:W-:Y:S01]  /*0230*/  LDS R3, [R9+0x80] ;  /* 0x0000800009037984 */ /* 0x000fe20000000800 */
[----:B------:R-:W-:-:S03]  /*0240*/  ISETP.NE.AND P0, PT, R2, RZ, PT ;  /* 0x000000ff0200720c */ /* 0x000fc60003f05270 */
[----:B------:R-:W1:Y:S02]  /*0250*/  LDS R4, [R9] ;  /* 0x0000000009047984 */ /* 0x000e640000000800 */
[----:B-1----:R-:W-:-:S05]  /*0260*/  IADD3 R4, PT, PT, R3, R4, RZ ;  /* 0x0000000403047210 */ /* 0x002fca0007ffe0ff */
[----:B------:R-:W-:Y:S04]  /*0270*/  STS [R9], R4 ;  /* 0x0000000409007388 */ /* 0x000fe80000000800 */
[----:B------:R-:W-:Y:S04]  /*0280*/  LDS R3, [R9+0x40] ;  /* 0x0000400009037984 */ /* 0x000fe80000000800 */
[----:B0-----:R-:W0:Y:S02]  /*0290*/  LDS R6, [R9] ;  /* 0x0000000009067984 */ /* 0x001e240000000800 */
[----:B0-----:R-:W-:-:S05]  /*02a0*/  IMAD.IADD R6, R3, 0x1, R6 ;  /* 0x0000000103067824 */ /* 0x001fca00078e0206 */
[----:B------:R-:W-:Y:S04]  /*02b0*/  STS [R9], R6 ;  /* 0x0000000609007388 */ /* 0x000fe80000000800 */
[----:B------:R-:W-:Y:S04]  /*02c0*/  LDS R3, [R9+0x20] ;  /* 0x0000200009037984 */ /* 0x000fe80000000800 */
[----:B------:R-:W0:Y:S02]  /*02d0*/  LDS R8, [R9] ;  /* 0x0000000009087984 */ /* 0x000e240000000800 */
[----:B0-----:R-:W-:-:S05]  /*02e0*/  IADD3 R8, PT, PT, R3, R8, RZ ;  /* 0x0000000803087210 */ /* 0x001fca0007ffe0ff */
[----:B------:R-:W-:Y:S04]  /*02f0*/  STS [R9], R8 ;  /* 0x0000000809007388 */ /* 0x000fe80000000800 */
[----:B------:R-:W-:Y:S04]  /*0300*/  LDS R3, [R9+0x10] ;  /* 0x0000100009037984 */ /* 0x000fe80000000800 */
[----:B------:R-:W0:Y:S02]  /*0310*/  LDS R10, [R9] ;  /* 0x00000000090a7984 */ /* 0x000e240000000800 */
        /* <DEDUP_REMOVED lines=9> */
[----:B------:R0:W-:Y:S01]  /*03b0*/  STS [R9], R6 ;  /* 0x0000000609007388 */ /* 0x0001e20000000800 */
[----:B------:R-:W-:Y:S05]  /*03c0*/  @P0 EXIT ;  /* 0x000000000000094d */ /* 0x000fea0003800000 */
[----:B------:R-:W1:Y:S01]  /*03d0*/  LDS R5, [UR4] ;  /* 0x00000004ff057984 */ /* 0x000e620008000800 */
[----:B------:R-:W2:Y:S02]  /*03e0*/  LDC.64 R2, c[0x0][0x388] ;  /* 0x0000e200ff027b82 */ /* 0x000ea40000000a00 */
[----:B--2---:R-:W-:-:S05]  /*03f0*/  IMAD.WIDE.U32 R2, R0, 0x4, R2 ;  /* 0x0000000400027825 */ /* 0x004fca00078e0002 */
[----:B-1----:R-:W-:Y:S01]  /*0400*/  STG.E desc[UR6][R2.64], R5 ;  /* 0x0000000502007986 */ /* 0x002fe2000c101906 */
[----:B------:R-:W-:Y:S05]  /*0410*/  EXIT ;  /* 0x000000000000794d */ /* 0x000fea0003800000 */
.L_x_1:
        /* <DEDUP_REMOVED lines=14> */
.L_x_3:


//--------------------- .nv.shared._Z10reduction9ILj2EEvPiS0_ --------------------------
	.section	.nv.shared._Z10reduction9ILj2EEvPiS0_,"aw",@nobits
	.sectionflags	@""
	.align	4
.nv.shared._Z10reduction9ILj2EEvPiS0_:
	.zero		1028


//--------------------- .nv.shared.reserved.0     --------------------------
	.section	.nv.shared.reserved.0,"aw",@nobits
	.weak		__nv_reservedSMEM_offset_0_alias
	.size		__nv_reservedSMEM_offset_0_alias, 0, 64
	.other		__nv_reservedSMEM_offset_0_alias,@"STO_CUDA_RESERVED_SHARED STV_DEFAULT"
__nv_reservedSMEM_offset_0_alias:
	.zero		0
	.zero		64


//--------------------- .nv.shared._Z10reduction9ILj512EEvPiS0_ --------------------------
	.section	.nv.shared._Z10reduction9ILj512EEvPiS0_,"aw",@nobits
	.sectionflags	@""
	.align	4
.nv.shared._Z10reduction9ILj512EEvPiS0_:
	.zero		2048


//--------------------- .nv.constant0._Z10reduction9ILj2EEvPiS0_ --------------------------
	.section	.nv.constant0._Z10reduction9ILj2EEvPiS0_,"a",@progbits
	.sectionflags	@""
	.align	4
.nv.constant0._Z10reduction9ILj2EEvPiS0_:
	.zero		912


//--------------------- .nv.constant0._Z10reduction9ILj512EEvPiS0_ --------------------------
	.section	.nv.constant0._Z10reduction9ILj512EEvPiS0_,"a",@progbits
	.sectionflags	@""
	.align	4
.nv.constant0._Z10reduction9ILj512EEvPiS0_:
	.zero		912


//--------------------- SYMBOLS --------------------------

	.type		.nv.reservedSmem.offset0,@object
	.size		.nv.reservedSmem.offset0,0x4
	.type		.nv.reservedSmem.cap,@object
	.size		.nv.reservedSmem.cap,0x4
